//
// Generated by NVIDIA NVVM Compiler
//
// Compiler Build ID: CL-36424714
// Cuda compilation tools, release 13.0, V13.0.88
// Based on NVVM 20.0.0
//

.version 9.0
.target sm_100
.address_size 64

	// .globl	_Z10stencil_1diPdS_
// _ZZ10stencil_1diPdS_E4temp has been demoted

.visible .entry _Z10stencil_1diPdS_(
	.param .u32 _Z10stencil_1diPdS__param_0,
	.param .u64 .ptr .align 1 _Z10stencil_1diPdS__param_1,
	.param .u64 .ptr .align 1 _Z10stencil_1diPdS__param_2
)
{
	.reg .pred 	%p<11>;
	.reg .b32 	%r<11>;
	.reg .b64 	%rd<13>;
	.reg .b64 	%fd<28>;
	// demoted variable
	.shared .align 8 .b8 _ZZ10stencil_1diPdS_E4temp[592];
	ld.param.u32 	%r5, [_Z10stencil_1diPdS__param_0];
	ld.param.u64 	%rd4, [_Z10stencil_1diPdS__param_1];
	ld.param.u64 	%rd5, [_Z10stencil_1diPdS__param_2];
	cvta.to.global.u64 	%rd1, %rd5;
	cvta.to.global.u64 	%rd2, %rd4;
	mov.u32 	%r6, %ctaid.x;
	mov.u32 	%r7, %ntid.x;
	mov.u32 	%r1, %tid.x;
	mad.lo.s32 	%r2, %r6, %r7, %r1;
	setp.ge.s32 	%p1, %r2, %r5;
	@%p1 bra 	$L__BB0_8;
	mul.wide.s32 	%rd6, %r2, 8;
	add.s64 	%rd3, %rd2, %rd6;
	ld.global.f64 	%fd1, [%rd3];
	shl.b32 	%r8, %r1, 3;
	mov.u32 	%r9, _ZZ10stencil_1diPdS_E4temp;
	add.s32 	%r3, %r9, %r8;
	st.shared.f64 	[%r3+40], %fd1;
	setp.gt.u32 	%p2, %r1, 4;
	setp.lt.s32 	%p3, %r2, 5;
	or.pred  	%p4, %p2, %p3;
	@%p4 bra 	$L__BB0_3;
	add.s32 	%r10, %r2, -5;
	mul.wide.u32 	%rd7, %r10, 8;
	add.s64 	%rd8, %rd2, %rd7;
	ld.global.f64 	%fd2, [%rd8];
	st.shared.f64 	[%r3], %fd2;
$L__BB0_3:
	setp.gt.u32 	%p5, %r1, 4;
	add.s32 	%r4, %r5, -5;
	setp.ge.s32 	%p6, %r2, %r4;
	or.pred  	%p7, %p5, %p6;
	@%p7 bra 	$L__BB0_5;
	ld.global.f64 	%fd3, [%rd3+512];
	st.shared.f64 	[%r3+552], %fd3;
$L__BB0_5:
	bar.sync 	0;
	setp.gt.s32 	%p8, %r2, 4;
	setp.lt.s32 	%p9, %r2, %r4;
	and.pred  	%p10, %p8, %p9;
	@%p10 bra 	$L__BB0_7;
	cvt.rn.f64.s32 	%fd26, %r2;
	mul.f64 	%fd27, %fd26, 0d4026000000000000;
	add.s64 	%rd12, %rd1, %rd6;
	st.global.f64 	[%rd12], %fd27;
	bra.uni 	$L__BB0_8;
$L__BB0_7:
	ld.shared.f64 	%fd4, [%r3];
	add.f64 	%fd5, %fd4, 0d0000000000000000;
	ld.shared.f64 	%fd6, [%r3+8];
	add.f64 	%fd7, %fd5, %fd6;
	ld.shared.f64 	%fd8, [%r3+16];
	add.f64 	%fd9, %fd7, %fd8;
	ld.shared.f64 	%fd10, [%r3+24];
	add.f64 	%fd11, %fd9, %fd10;
	ld.shared.f64 	%fd12, [%r3+32];
	add.f64 	%fd13, %fd11, %fd12;
	ld.shared.f64 	%fd14, [%r3+40];
	add.f64 	%fd15, %fd13, %fd14;
	ld.shared.f64 	%fd16, [%r3+48];
	add.f64 	%fd17, %fd15, %fd16;
	ld.shared.f64 	%fd18, [%r3+56];
	add.f64 	%fd19, %fd17, %fd18;
	ld.shared.f64 	%fd20, [%r3+64];
	add.f64 	%fd21, %fd19, %fd20;
	ld.shared.f64 	%fd22, [%r3+72];
	add.f64 	%fd23, %fd21, %fd22;
	ld.shared.f64 	%fd24, [%r3+80];
	add.f64 	%fd25, %fd23, %fd24;
	mul.wide.u32 	%rd9, %r2, 8;
	add.s64 	%rd10, %rd1, %rd9;
	st.global.f64 	[%rd10], %fd25;
$L__BB0_8:
	ret;

}


// ===== COMPILED SASS (sm_100) =====

	.target	sm_100

	.elftype	@"ET_EXEC"


//--------------------- .note.nv.tkinfo           --------------------------
	.section	.note.nv.tkinfo,"",@"SHT_NOTE"
	.sectionflags	@"SHF_NOTE_NV_TKINFO"
	.tkinfo
        /*0018*/ 	.word	0x00000002
        /*0030*/ 	.string	""
        /*0030*/ 	.string	"ptxas"
        /*0030*/ 	.string	"Cuda compilation tools, release 13.0, V13.0.88"
        /*0030*/ 	.string	"Build cuda_13.0.r13.0/compiler.36424714_0"
        /*0030*/ 	.string	"-arch sm_100 -m 64 "



//--------------------- .note.nv.cuinfo           --------------------------
	.section	.note.nv.cuinfo,"",@"SHT_NOTE"
	.sectionflags	@"SHF_NOTE_NV_CUINFO"
        /*0018*/ 	.short	0x0002
        /*001a*/ 	.short	0x0064
        /*001c*/ 	.short	0x0082
	.zero		2


//--------------------- .nv.info                  --------------------------
	.section	.nv.info,"",@"SHT_CUDA_INFO"
	.align	4


	//----- nvinfo : EIATTR_REGCOUNT
	.align		4
        /*0000*/ 	.byte	0x04, 0x2f
        /*0002*/ 	.short	(.L_1 - .L_0)
	.align		4
.L_0:
        /*0004*/ 	.word	index@(_Z10stencil_1diPdS_)
        /*0008*/ 	.word	0x00000012


	//----- nvinfo : EIATTR_FRAME_SIZE
	.align		4
.L_1:
        /*000c*/ 	.byte	0x04, 0x11
        /*000e*/ 	.short	(.L_3 - .L_2)
	.align		4
.L_2:
        /*0010*/ 	.word	index@(_Z10stencil_1diPdS_)
        /*0014*/ 	.word	0x00000000


	//----- nvinfo : EIATTR_MIN_STACK_SIZE
	.align		4
.L_3:
        /*0018*/ 	.byte	0x04, 0x12
        /*001a*/ 	.short	(.L_5 - .L_4)
	.align		4
.L_4:
        /*001c*/ 	.word	index@(_Z10stencil_1diPdS_)
        /*0020*/ 	.word	0x00000000
.L_5:


//--------------------- .nv.compat                --------------------------
	.section	.nv.compat,"",@"SHT_CUDA_COMPAT_INFO"
	.align	4
        /*0000*/ 	.byte	0x02, 0x09, 0x00, 0x00, 0x02, 0x02, 0x01, 0x00, 0x02, 0x05, 0x05, 0x00, 0x03, 0x07, 0x01, 0x01
        /*0010*/ 	.byte	0x02, 0x03, 0x00, 0x00, 0x02, 0x06, 0x01, 0x00, 0x04, 0x0b, 0x08, 0x00, 0x01, 0x00, 0x00, 0x00
        /*0020*/ 	.byte	0x00, 0x00, 0x00, 0x00


//--------------------- .nv.info._Z10stencil_1diPdS_ --------------------------
	.section	.nv.info._Z10stencil_1diPdS_,"",@"SHT_CUDA_INFO"
	.sectionflags	@""
	.align	4


	//----- nvinfo : EIATTR_CUDA_API_VERSION
	.align		4
        /*0000*/ 	.byte	0x04, 0x37
        /*0002*/ 	.short	(.L_7 - .L_6)
.L_6:
        /*0004*/ 	.word	0x00000082


	//----- nvinfo : EIATTR_KPARAM_INFO
	.align		4
.L_7:
        /*0008*/ 	.byte	0x04, 0x17
        /*000a*/ 	.short	(.L_9 - .L_8)
.L_8:
        /*000c*/ 	.word	0x00000000
        /*0010*/ 	.short	0x0002
        /*0012*/ 	.short	0x0010
        /*0014*/ 	.byte	0x00, 0xf5, 0x21, 0x00


	//----- nvinfo : EIATTR_KPARAM_INFO
	.align		4
.L_9:
        /*0018*/ 	.byte	0x04, 0x17
        /*001a*/ 	.short	(.L_11 - .L_10)
.L_10:
        /*001c*/ 	.word	0x00000000
        /*0020*/ 	.short	0x0001
        /*0022*/ 	.short	0x0008
        /*0024*/ 	.byte	0x00, 0xf5, 0x21, 0x00


	//----- nvinfo : EIATTR_KPARAM_INFO
	.align		4
.L_11:
        /*0028*/ 	.byte	0x04, 0x17
        /*002a*/ 	.short	(.L_13 - .L_12)
.L_12:
        /*002c*/ 	.word	0x00000000
        /*0030*/ 	.short	0x0000
        /*0032*/ 	.short	0x0000
        /*0034*/ 	.byte	0x00, 0xf0, 0x11, 0x00


	//----- nvinfo : EIATTR_SPARSE_MMA_MASK
	.align		4
.L_13:
        /*0038*/ 	.byte	0x03, 0x50
        /*003a*/ 	.short	0x0000


	//----- nvinfo : EIATTR_MAXREG_COUNT
	.align		4
        /*003c*/ 	.byte	0x03, 0x1b
        /*003e*/ 	.short	0x00ff


	//----- nvinfo : EIATTR_NUM_BARRIERS
	.align		4
        /*0040*/ 	.byte	0x02, 0x4c
        /*0042*/ 	.byte	0x01
	.zero		1


	//----- nvinfo : EIATTR_MERCURY_ISA_VERSION
	.align		4
        /*0044*/ 	.byte	0x03, 0x5f
        /*0046*/ 	.short	0x0101


	//----- nvinfo : EIATTR_VRC_CTA_INIT_COUNT
	.align		4
        /*0048*/ 	.byte	0x02, 0x4a
	.zero		1
	.zero		1


	//----- nvinfo : EIATTR_EXIT_INSTR_OFFSETS
	.align		4
        /*004c*/ 	.byte	0x04, 0x1c
        /*004e*/ 	.short	(.L_15 - .L_14)


	//   ....[0]....
.L_14:
        /*0050*/ 	.word	0x00000070


	//   ....[1]....
        /*0054*/ 	.word	0x00000240


	//   ....[2]....
        /*0058*/ 	.word	0x000003e0


	//----- nvinfo : EIATTR_CBANK_PARAM_SIZE
	.align		4
.L_15:
        /*005c*/ 	.byte	0x03, 0x19
        /*005e*/ 	.short	0x0018


	//----- nvinfo : EIATTR_PARAM_CBANK
	.align		4
        /*0060*/ 	.byte	0x04, 0x0a
        /*0062*/ 	.short	(.L_17 - .L_16)
	.align		4
.L_16:
        /*0064*/ 	.word	index@(.nv.constant0._Z10stencil_1diPdS_)
        /*0068*/ 	.short	0x0380
        /*006a*/ 	.short	0x0018


	//----- nvinfo : EIATTR_SW_WAR
	.align		4
.L_17:
        /*006c*/ 	.byte	0x04, 0x36
        /*006e*/ 	.short	(.L_19 - .L_18)
.L_18:
        /*0070*/ 	.word	0x00000008
.L_19:


//--------------------- .nv.callgraph             --------------------------
	.section	.nv.callgraph,"",@"SHT_CUDA_CALLGRAPH"
	.align	4
	.sectionentsize	8
	.align		4
        /*0000*/ 	.word	0x00000000
	.align		4
        /*0004*/ 	.word	0xffffffff
	.align		4
        /*0008*/ 	.word	0x00000000
	.align		4
        /*000c*/ 	.word	0xfffffffe
	.align		4
        /*0010*/ 	.word	0x00000000
	.align		4
        /*0014*/ 	.word	0xfffffffd
	.align		4
        /*0018*/ 	.word	0x00000000
	.align		4
        /*001c*/ 	.word	0xfffffffc


//--------------------- .text._Z10stencil_1diPdS_ --------------------------
	.section	.text._Z10stencil_1diPdS_,"ax",@progbits
	.align	128
        .global         _Z10stencil_1diPdS_
        .type           _Z10stencil_1diPdS_,@function
        .size           _Z10stencil_1diPdS_,(.L_x_1 - _Z10stencil_1diPdS_)
        .other          _Z10stencil_1diPdS_,@"STO_CUDA_ENTRY STV_DEFAULT"
_Z10stencil_1diPdS_:
.text._Z10stencil_1diPdS_:
[----:B------:R-:W-:Y:S01]  /*0000*/  LDC R1, c[0x0][0x37c] ;  /* 0x0000df00ff017b82 */ /* 0x000fe20000000800 */
[----:B------:R-:W0:Y:S07]  /*0010*/  S2R R3, SR_TID.X ;  /* 0x0000000000037919 */ /* 0x000e2e0000002100 */
[----:B------:R-:W0:Y:S01]  /*0020*/  S2UR UR4, SR_CTAID.X ;  /* 0x00000000000479c3 */ /* 0x000e220000002500 */
[----:B------:R-:W1:Y:S07]  /*0030*/  LDCU UR8, c[0x0][0x380] ;  /* 0x00007000ff0877ac */ /* 0x000e6e0008000800 */
[----:B------:R-:W0:Y:S02]  /*0040*/  LDC R0, c[0x0][0x360] ;  /* 0x0000d800ff007b82 */ /* 0x000e240000000800 */
[----:B0-----:R-:W-:-:S05]  /*0050*/  IMAD R0, R0, UR4, R3 ;  /* 0x0000000400007c24 */ /* 0x001fca000f8e0203 */
[----:B-1----:R-:W-:-:S13]  /*0060*/  ISETP.GE.AND P0, PT, R0, UR8, PT ;  /* 0x0000000800007c0c */ /* 0x002fda000bf06270 */
[----:B------:R-:W-:Y:S05]  /*0070*/  @P0 EXIT ;  /* 0x000000000000094d */ /* 0x000fea0003800000 */
[----:B------:R-:W0:Y:S01]  /*0080*/  LDC.64 R4, c[0x0][0x388] ;  /* 0x0000e200ff047b82 */ /* 0x000e220000000a00 */
[----:B------:R-:W-:Y:S01]  /*0090*/  ISETP.GE.AND P0, PT, R0, 0x5, PT ;  /* 0x000000050000780c */ /* 0x000fe20003f06270 */
[----:B------:R-:W-:Y:S01]  /*00a0*/  UIADD3 UR4, UPT, UPT, UR8, -0x5, URZ ;  /* 0xfffffffb08047890 */ /* 0x000fe2000fffe0ff */
[----:B------:R-:W1:Y:S02]  /*00b0*/  LDCU.64 UR6, c[0x0][0x358] ;  /* 0x00006b00ff0677ac */ /* 0x000e640008000a00 */
[----:B------:R-:W-:-:S03]  /*00c0*/  ISETP.GT.U32.OR P0, PT, R3, 0x4, !P0 ;  /* 0x000000040300780c */ /* 0x000fc60004704470 */
[----:B------:R-:W-:-:S04]  /*00d0*/  ISETP.GE.AND P1, PT, R0, UR4, PT ;  /* 0x0000000400007c0c */ /* 0x000fc8000bf26270 */
[----:B------:R-:W-:-:S06]  /*00e0*/  ISETP.GT.U32.OR P1, PT, R3, 0x4, P1 ;  /* 0x000000040300780c */ /* 0x000fcc0000f24470 */
[----:B------:R-:W-:-:S04]  /*00f0*/  @!P0 VIADD R9, R0, 0xfffffffb ;  /* 0xfffffffb00098836 */ /* 0x000fc80000000000 */
[----:B0-----:R-:W-:-:S04]  /*0100*/  @!P0 IMAD.WIDE.U32 R8, R9, 0x8, R4 ;  /* 0x0000000809088825 */ /* 0x001fc800078e0004 */
[C---:B------:R-:W-:Y:S02]  /*0110*/  IMAD.WIDE R4, R0.reuse, 0x8, R4 ;  /* 0x0000000800047825 */ /* 0x040fe400078e0204 */
[----:B-1----:R-:W2:Y:S04]  /*0120*/  @!P0 LDG.E.64 R8, desc[UR6][R8.64] ;  /* 0x0000000608088981 */ /* 0x002ea8000c1e1b00 */
[----:B------:R-:W3:Y:S04]  /*0130*/  LDG.E.64 R6, desc[UR6][R4.64] ;  /* 0x0000000604067981 */ /* 0x000ee8000c1e1b00 */
[----:B------:R-:W4:Y:S01]  /*0140*/  @!P1 LDG.E.64 R10, desc[UR6][R4.64+0x200] ;  /* 0x00020006040a9981 */ /* 0x000f22000c1e1b00 */
[----:B------:R-:W0:Y:S01]  /*0150*/  S2UR UR5, SR_CgaCtaId ;  /* 0x00000000000579c3 */ /* 0x000e220000008800 */
[----:B------:R-:W-:Y:S01]  /*0160*/  ISETP.GE.AND P2, PT, R0, UR4, PT ;  /* 0x0000000400007c0c */ /* 0x000fe2000bf46270 */
[----:B------:R-:W-:-:S03]  /*0170*/  UMOV UR4, 0x400 ;  /* 0x0000040000047882 */ /* 0x000fc60000000000 */
[----:B------:R-:W-:-:S13]  /*0180*/  ISETP.GT.AND P2, PT, R0, 0x4, !P2 ;  /* 0x000000040000780c */ /* 0x000fda0005744270 */
[----:B------:R-:W1:Y:S01]  /*0190*/  @!P2 LDC.64 R14, c[0x0][0x390] ;  /* 0x0000e400ff0eab82 */ /* 0x000e620000000a00 */
[----:B------:R-:W5:Y:S01]  /*01a0*/  @!P2 I2F.F64 R12, R0 ;  /* 0x00000000000ca312 */ /* 0x000f620000201c00 */
[----:B0-----:R-:W-:-:S06]  /*01b0*/  ULEA UR4, UR5, UR4, 0x18 ;  /* 0x0000000405047291 */ /* 0x001fcc000f8ec0ff */
[----:B------:R-:W-:Y:S01]  /*01c0*/  LEA R2, R3, UR4, 0x3 ;  /* 0x0000000403027c11 */ /* 0x000fe2000f8e18ff */
[----:B-----5:R-:W-:Y:S01]  /*01d0*/  @!P2 DMUL R12, R12, 11 ;  /* 0x402600000c0ca828 */ /* 0x020fe20000000000 */
[----:B-1----:R-:W-:-:S03]  /*01e0*/  @!P2 IMAD.WIDE R14, R0, 0x8, R14 ;  /* 0x00000008000ea825 */ /* 0x002fc600078e020e */
[----:B--2---:R0:W-:Y:S04]  /*01f0*/  @!P0 STS.64 [R2], R8 ;  /* 0x0000000802008388 */ /* 0x0041e80000000a00 */
[----:B---3--:R0:W-:Y:S04]  /*0200*/  STS.64 [R2+0x28], R6 ;  /* 0x0000280602007388 */ /* 0x0081e80000000a00 */
[----:B----4-:R0:W-:Y:S01]  /*0210*/  @!P1 STS.64 [R2+0x228], R10 ;  /* 0x0002280a02009388 */ /* 0x0101e20000000a00 */
[----:B------:R-:W-:Y:S06]  /*0220*/  BAR.SYNC.DEFER_BLOCKING 0x0 ;  /* 0x0000000000007b1d */ /* 0x000fec0000010000 */
[----:B------:R0:W-:Y:S01]  /*0230*/  @!P2 STG.E.64 desc[UR6][R14.64], R12 ;  /* 0x0000000c0e00a986 */ /* 0x0001e2000c101b06 */
[----:B------:R-:W-:Y:S05]  /*0240*/  @!P2 EXIT ;  /* 0x000000000000a94d */ /* 0x000fea0003800000 */
[----:B0-----:R-:W0:Y:S04]  /*0250*/  LDS.64 R8, [R2] ;  /* 0x0000000002087984 */ /* 0x001e280000000a00 */
[----:B------:R-:W1:Y:S04]  /*0260*/  LDS.64 R10, [R2+0x8] ;  /* 0x00000800020a7984 */ /* 0x000e680000000a00 */
[----:B------:R-:W2:Y:S04]  /*0270*/  LDS.64 R12, [R2+0x10] ;  /* 0x00001000020c7984 */ /* 0x000ea80000000a00 */
[----:B------:R-:W3:Y:S04]  /*0280*/  LDS.64 R14, [R2+0x18] ;  /* 0x00001800020e7984 */ /* 0x000ee80000000a00 */
[----:B------:R-:W4:Y:S04]  /*0290*/  LDS.64 R4, [R2+0x20] ;  /* 0x0000200002047984 */ /* 0x000f280000000a00 */
[----:B------:R-:W5:Y:S01]  /*02a0*/  LDS.64 R6, [R2+0x28] ;  /* 0x0000280002067984 */ /* 0x000f620000000a00 */
[----:B0-----:R-:W-:-:S08]  /*02b0*/  DADD R8, RZ, R8 ;  /* 0x00000000ff087229 */ /* 0x001fd00000000008 */
[----:B-1----:R-:W-:Y:S02]  /*02c0*/  DADD R10, R8, R10 ;  /* 0x00000000080a7229 */ /* 0x002fe4000000000a */
[----:B------:R-:W0:Y:S06]  /*02d0*/  LDS.64 R8, [R2+0x30] ;  /* 0x0000300002087984 */ /* 0x000e2c0000000a00 */
[----:B--2---:R-:W-:Y:S02]  /*02e0*/  DADD R12, R10, R12 ;  /* 0x000000000a0c7229 */ /* 0x004fe4000000000c */
[----:B------:R-:W1:Y:S06]  /*02f0*/  LDS.64 R10, [R2+0x38] ;  /* 0x00003800020a7984 */ /* 0x000e6c0000000a00 */
[----:B---3--:R-:W-:-:S02]  /*0300*/  DADD R14, R12, R14 ;  /* 0x000000000c0e7229 */ /* 0x008fc4000000000e */
[----:B------:R-:W2:Y:S06]  /*0310*/  LDS.64 R12, [R2+0x40] ;  /* 0x00004000020c7984 */ /* 0x000eac0000000a00 */
[----:B----4-:R-:W-:Y:S02]  /*0320*/  DADD R4, R14, R4 ;  /* 0x000000000e047229 */ /* 0x010fe40000000004 */
[----:B------:R-:W3:Y:S06]  /*0330*/  LDS.64 R14, [R2+0x48] ;  /* 0x00004800020e7984 */ /* 0x000eec0000000a00 */
[----:B-----5:R-:W-:Y:S01]  /*0340*/  DADD R4, R4, R6 ;  /* 0x0000000004047229 */ /* 0x020fe20000000006 */
[----:B------:R-:W4:Y:S07]  /*0350*/  LDS.64 R6, [R2+0x50] ;  /* 0x0000500002067984 */ /* 0x000f2e0000000a00 */
[----:B0-----:R-:W-:Y:S01]  /*0360*/  DADD R4, R4, R8 ;  /* 0x0000000004047229 */ /* 0x001fe20000000008 */
[----:B------:R-:W0:Y:S07]  /*0370*/  LDC.64 R8, c[0x0][0x390] ;  /* 0x0000e400ff087b82 */ /* 0x000e2e0000000a00 */
[----:B-1----:R-:W-:-:S08]  /*0380*/  DADD R4, R4, R10 ;  /* 0x0000000004047229 */ /* 0x002fd0000000000a */
[----:B--2---:R-:W-:-:S08]  /*0390*/  DADD R4, R4, R12 ;  /* 0x0000000004047229 */ /* 0x004fd0000000000c */
[----:B---3--:R-:W-:-:S08]  /*03a0*/  DADD R4, R4, R14 ;  /* 0x0000000004047229 */ /* 0x008fd0000000000e */
[----:B----4-:R-:W-:Y:S01]  /*03b0*/  DADD R4, R4, R6 ;  /* 0x0000000004047229 */ /* 0x010fe20000000006 */
[----:B0-----:R-:W-:-:S06]  /*03c0*/  IMAD.WIDE.U32 R6, R0, 0x8, R8 ;  /* 0x0000000800067825 */ /* 0x001fcc00078e0008 */
[----:B------:R-:W-:Y:S01]  /*03d0*/  STG.E.64 desc[UR6][R6.64], R4 ;  /* 0x0000000406007986 */ /* 0x000fe2000c101b06 */
[----:B------:R-:W-:Y:S05]  /*03e0*/  EXIT ;  /* 0x000000000000794d */ /* 0x000fea0003800000 */
.L_x_0:
[----:B------:R-:W-:-:S00]  /*03f0*/  BRA `(.L_x_0) ;  /* 0xfffffffc00fc7947 */ /* 0x000fc0000383ffff */
[----:B------:R-:W-:-:S00]  /*0400*/  NOP ;  /* 0x0000000000007918 */ /* 0x000fc00000000000 */
[----:B------:R-:W-:-:S00]  /*0410*/  NOP ;  /* 0x0000000000007918 */ /* 0x000fc00000000000 */
[----:B------:R-:W-:-:S00]  /*0420*/  NOP ;  /* 0x0000000000007918 */ /* 0x000fc00000000000 */
[----:B------:R-:W-:-:S00]  /*0430*/  NOP ;  /* 0x0000000000007918 */ /* 0x000fc00000000000 */
[----:B------:R-:W-:-:S00]  /*0440*/  NOP ;  /* 0x0000000000007918 */ /* 0x000fc00000000000 */
[----:B------:R-:W-:-:S00]  /*0450*/  NOP ;  /* 0x0000000000007918 */ /* 0x000fc00000000000 */
[----:B------:R-:W-:-:S00]  /*0460*/  NOP ;  /* 0x0000000000007918 */ /* 0x000fc00000000000 */
[----:B------:R-:W-:-:S00]  /*0470*/  NOP ;  /* 0x0000000000007918 */ /* 0x000fc00000000000 */
.L_x_1:


//--------------------- .nv.shared._Z10stencil_1diPdS_ --------------------------
	.section	.nv.shared._Z10stencil_1diPdS_,"aw",@nobits
	.sectionflags	@""
	.align	8
.nv.shared._Z10stencil_1diPdS_:
	.zero		1616


//--------------------- .nv.shared.reserved.0     --------------------------
	.section	.nv.shared.reserved.0,"aw",@nobits
	.weak		__nv_reservedSMEM_offset_0_alias
	.size		__nv_reservedSMEM_offset_0_alias, 0, 64
	.other		__nv_reservedSMEM_offset_0_alias,@"STO_CUDA_RESERVED_SHARED STV_DEFAULT"
__nv_reservedSMEM_offset_0_alias:
	.zero		0
	.zero		64


//--------------------- .nv.constant0._Z10stencil_1diPdS_ --------------------------
	.section	.nv.constant0._Z10stencil_1diPdS_,"a",@progbits
	.sectionflags	@""
	.align	4
.nv.constant0._Z10stencil_1diPdS_:
	.zero		920


//--------------------- SYMBOLS --------------------------

	.type		.nv.reservedSmem.offset0,@object
	.size		.nv.reservedSmem.offset0,0x4
	.type		.nv.reservedSmem.cap,@object
	.size		.nv.reservedSmem.cap,0x4
